//
// Generated by NVIDIA NVVM Compiler
//
// Compiler Build ID: CL-36424714
// Cuda compilation tools, release 13.0, V13.0.88
// Based on NVVM 20.0.0
//

.version 9.0
.target sm_100
.address_size 64

	// .globl	_Z16score_prefix_hexPKh15ScoringParams_dP11ScoreResultj

.visible .entry _Z16score_prefix_hexPKh15ScoringParams_dP11ScoreResultj(
	.param .u64 .ptr .align 1 _Z16score_prefix_hexPKh15ScoringParams_dP11ScoreResultj_param_0,
	.param .align 4 .b8 _Z16score_prefix_hexPKh15ScoringParams_dP11ScoreResultj_param_1[56],
	.param .u64 .ptr .align 1 _Z16score_prefix_hexPKh15ScoringParams_dP11ScoreResultj_param_2,
	.param .u32 _Z16score_prefix_hexPKh15ScoringParams_dP11ScoreResultj_param_3
)
{
	.local .align 4 .b8 	__local_depot0[56];
	.reg .b64 	%SP;
	.reg .b64 	%SPL;
	.reg .pred 	%p<13>;
	.reg .b16 	%rs<60>;
	.reg .b32 	%r<31>;
	.reg .b64 	%rd<13>;

	mov.u64 	%SPL, __local_depot0;
	ld.param.u64 	%rd4, [_Z16score_prefix_hexPKh15ScoringParams_dP11ScoreResultj_param_0];
	ld.param.u32 	%r3, [_Z16score_prefix_hexPKh15ScoringParams_dP11ScoreResultj_param_1+52];
	ld.param.u32 	%r2, [_Z16score_prefix_hexPKh15ScoringParams_dP11ScoreResultj_param_1+48];
	ld.param.u32 	%r9, [_Z16score_prefix_hexPKh15ScoringParams_dP11ScoreResultj_param_1+44];
	ld.param.u32 	%r1, [_Z16score_prefix_hexPKh15ScoringParams_dP11ScoreResultj_param_1+40];
	ld.param.u32 	%r10, [_Z16score_prefix_hexPKh15ScoringParams_dP11ScoreResultj_param_1+36];
	ld.param.u32 	%r11, [_Z16score_prefix_hexPKh15ScoringParams_dP11ScoreResultj_param_1+32];
	ld.param.u32 	%r12, [_Z16score_prefix_hexPKh15ScoringParams_dP11ScoreResultj_param_1+28];
	ld.param.u32 	%r13, [_Z16score_prefix_hexPKh15ScoringParams_dP11ScoreResultj_param_1+24];
	ld.param.u32 	%r14, [_Z16score_prefix_hexPKh15ScoringParams_dP11ScoreResultj_param_1+20];
	ld.param.u32 	%r15, [_Z16score_prefix_hexPKh15ScoringParams_dP11ScoreResultj_param_1+16];
	ld.param.u32 	%r16, [_Z16score_prefix_hexPKh15ScoringParams_dP11ScoreResultj_param_1+12];
	ld.param.u32 	%r17, [_Z16score_prefix_hexPKh15ScoringParams_dP11ScoreResultj_param_1+8];
	ld.param.u32 	%r18, [_Z16score_prefix_hexPKh15ScoringParams_dP11ScoreResultj_param_1+4];
	ld.param.u32 	%r19, [_Z16score_prefix_hexPKh15ScoringParams_dP11ScoreResultj_param_1];
	ld.param.u64 	%rd5, [_Z16score_prefix_hexPKh15ScoringParams_dP11ScoreResultj_param_2];
	ld.param.u32 	%r20, [_Z16score_prefix_hexPKh15ScoringParams_dP11ScoreResultj_param_3];
	cvta.to.global.u64 	%rd1, %rd5;
	add.u64 	%rd2, %SPL, 0;
	st.local.u32 	[%rd2], %r19;
	st.local.u32 	[%rd2+4], %r18;
	st.local.u32 	[%rd2+8], %r17;
	st.local.u32 	[%rd2+12], %r16;
	st.local.u32 	[%rd2+16], %r15;
	st.local.u32 	[%rd2+20], %r14;
	st.local.u32 	[%rd2+24], %r13;
	st.local.u32 	[%rd2+28], %r12;
	st.local.u32 	[%rd2+32], %r11;
	st.local.u32 	[%rd2+36], %r10;
	st.local.u32 	[%rd2+40], %r1;
	st.local.u32 	[%rd2+44], %r9;
	st.local.u32 	[%rd2+48], %r2;
	st.local.u32 	[%rd2+52], %r3;
	mov.u32 	%r21, %ctaid.x;
	mov.u32 	%r22, %ntid.x;
	mov.u32 	%r23, %tid.x;
	mad.lo.s32 	%r4, %r21, %r22, %r23;
	setp.ge.u32 	%p1, %r4, %r20;
	@%p1 bra 	$L__BB0_10;
	cvta.to.global.u64 	%rd7, %rd4;
	mul.wide.u32 	%rd8, %r4, 20;
	add.s64 	%rd3, %rd7, %rd8;
	min.u32 	%r5, %r1, 40;
	setp.eq.s32 	%p2, %r1, 0;
	mov.b32 	%r30, 0;
	@%p2 bra 	$L__BB0_7;
	mov.b32 	%r29, 0;
$L__BB0_3:
	setp.eq.s32 	%p3, %r3, 0;
	shr.u32 	%r26, %r29, 1;
	cvt.u64.u32 	%rd9, %r26;
	add.s64 	%rd10, %rd3, %rd9;
	ld.global.nc.u8 	%rs3, [%rd10];
	cvt.u16.u8 	%rs4, %rs3;
	and.b32  	%r27, %r29, 1;
	setp.eq.b32 	%p4, %r27, 1;
	shr.u16 	%rs5, %rs4, 4;
	and.b16  	%rs6, %rs4, 15;
	selp.b16 	%rs7, %rs6, %rs5, %p4;
	setp.lt.u16 	%p5, %rs7, 10;
	selp.b16 	%rs8, 48, 87, %p5;
	add.s16 	%rs1, %rs8, %rs7;
	cvt.u64.u32 	%rd11, %r29;
	add.s64 	%rd12, %rd2, %rd11;
	ld.local.u8 	%rs2, [%rd12];
	@%p3 bra 	$L__BB0_5;
	setp.eq.s16 	%p6, %rs1, %rs2;
	mov.u32 	%r30, %r29;
	@%p6 bra 	$L__BB0_6;
	bra.uni 	$L__BB0_7;
$L__BB0_5:
	add.s16 	%rs10, %rs1, -65;
	and.b16  	%rs11, %rs10, 255;
	setp.lt.u16 	%p7, %rs11, 26;
	add.s16 	%rs12, %rs1, 32;
	selp.b16 	%rs13, %rs12, %rs1, %p7;
	and.b16  	%rs14, %rs13, 255;
	add.s16 	%rs15, %rs2, -65;
	and.b16  	%rs16, %rs15, 255;
	setp.lt.u16 	%p8, %rs16, 26;
	add.s16 	%rs17, %rs2, 32;
	selp.b16 	%rs18, %rs17, %rs2, %p8;
	and.b16  	%rs19, %rs18, 255;
	setp.ne.s16 	%p9, %rs14, %rs19;
	mov.u32 	%r30, %r29;
	@%p9 bra 	$L__BB0_7;
$L__BB0_6:
	add.s32 	%r29, %r29, 1;
	setp.ne.s32 	%p10, %r29, %r5;
	mov.u32 	%r30, %r5;
	@%p10 bra 	$L__BB0_3;
$L__BB0_7:
	setp.lt.u32 	%p11, %r30, %r2;
	@%p11 bra 	$L__BB0_10;
	atom.global.max.u32 	%r28, [%rd1], %r30;
	setp.le.u32 	%p12, %r30, %r28;
	@%p12 bra 	$L__BB0_10;
	st.global.u32 	[%rd1+4], %r4;
	ld.global.nc.u8 	%rs20, [%rd3];
	cvt.u16.u8 	%rs21, %rs20;
	st.global.u8 	[%rd1+8], %rs21;
	ld.global.nc.u8 	%rs22, [%rd3+1];
	cvt.u16.u8 	%rs23, %rs22;
	st.global.u8 	[%rd1+9], %rs23;
	ld.global.nc.u8 	%rs24, [%rd3+2];
	cvt.u16.u8 	%rs25, %rs24;
	st.global.u8 	[%rd1+10], %rs25;
	ld.global.nc.u8 	%rs26, [%rd3+3];
	cvt.u16.u8 	%rs27, %rs26;
	st.global.u8 	[%rd1+11], %rs27;
	ld.global.nc.u8 	%rs28, [%rd3+4];
	cvt.u16.u8 	%rs29, %rs28;
	st.global.u8 	[%rd1+12], %rs29;
	ld.global.nc.u8 	%rs30, [%rd3+5];
	cvt.u16.u8 	%rs31, %rs30;
	st.global.u8 	[%rd1+13], %rs31;
	ld.global.nc.u8 	%rs32, [%rd3+6];
	cvt.u16.u8 	%rs33, %rs32;
	st.global.u8 	[%rd1+14], %rs33;
	ld.global.nc.u8 	%rs34, [%rd3+7];
	cvt.u16.u8 	%rs35, %rs34;
	st.global.u8 	[%rd1+15], %rs35;
	ld.global.nc.u8 	%rs36, [%rd3+8];
	cvt.u16.u8 	%rs37, %rs36;
	st.global.u8 	[%rd1+16], %rs37;
	ld.global.nc.u8 	%rs38, [%rd3+9];
	cvt.u16.u8 	%rs39, %rs38;
	st.global.u8 	[%rd1+17], %rs39;
	ld.global.nc.u8 	%rs40, [%rd3+10];
	cvt.u16.u8 	%rs41, %rs40;
	st.global.u8 	[%rd1+18], %rs41;
	ld.global.nc.u8 	%rs42, [%rd3+11];
	cvt.u16.u8 	%rs43, %rs42;
	st.global.u8 	[%rd1+19], %rs43;
	ld.global.nc.u8 	%rs44, [%rd3+12];
	cvt.u16.u8 	%rs45, %rs44;
	st.global.u8 	[%rd1+20], %rs45;
	ld.global.nc.u8 	%rs46, [%rd3+13];
	cvt.u16.u8 	%rs47, %rs46;
	st.global.u8 	[%rd1+21], %rs47;
	ld.global.nc.u8 	%rs48, [%rd3+14];
	cvt.u16.u8 	%rs49, %rs48;
	st.global.u8 	[%rd1+22], %rs49;
	ld.global.nc.u8 	%rs50, [%rd3+15];
	cvt.u16.u8 	%rs51, %rs50;
	st.global.u8 	[%rd1+23], %rs51;
	ld.global.nc.u8 	%rs52, [%rd3+16];
	cvt.u16.u8 	%rs53, %rs52;
	st.global.u8 	[%rd1+24], %rs53;
	ld.global.nc.u8 	%rs54, [%rd3+17];
	cvt.u16.u8 	%rs55, %rs54;
	st.global.u8 	[%rd1+25], %rs55;
	ld.global.nc.u8 	%rs56, [%rd3+18];
	cvt.u16.u8 	%rs57, %rs56;
	st.global.u8 	[%rd1+26], %rs57;
	ld.global.nc.u8 	%rs58, [%rd3+19];
	cvt.u16.u8 	%rs59, %rs58;
	st.global.u8 	[%rd1+27], %rs59;
$L__BB0_10:
	ret;

}
	// .globl	_Z16score_prefix_rawPKh15ScoringParams_dP11ScoreResultj
.visible .entry _Z16score_prefix_rawPKh15ScoringParams_dP11ScoreResultj(
	.param .u64 .ptr .align 1 _Z16score_prefix_rawPKh15ScoringParams_dP11ScoreResultj_param_0,
	.param .align 4 .b8 _Z16score_prefix_rawPKh15ScoringParams_dP11ScoreResultj_param_1[56],
	.param .u64 .ptr .align 1 _Z16score_prefix_rawPKh15ScoringParams_dP11ScoreResultj_param_2,
	.param .u32 _Z16score_prefix_rawPKh15ScoringParams_dP11ScoreResultj_param_3
)
{
	.local .align 4 .b8 	__local_depot1[56];
	.reg .b64 	%SP;
	.reg .b64 	%SPL;
	.reg .pred 	%p<11>;
	.reg .b16 	%rs<80>;
	.reg .b32 	%r<29>;
	.reg .b64 	%rd<12>;

	mov.u64 	%SPL, __local_depot1;
	ld.param.u64 	%rd4, [_Z16score_prefix_rawPKh15ScoringParams_dP11ScoreResultj_param_0];
	ld.param.u32 	%r3, [_Z16score_prefix_rawPKh15ScoringParams_dP11ScoreResultj_param_1+52];
	ld.param.u32 	%r2, [_Z16score_prefix_rawPKh15ScoringParams_dP11ScoreResultj_param_1+48];
	ld.param.u32 	%r9, [_Z16score_prefix_rawPKh15ScoringParams_dP11ScoreResultj_param_1+44];
	ld.param.u32 	%r1, [_Z16score_prefix_rawPKh15ScoringParams_dP11ScoreResultj_param_1+40];
	ld.param.u32 	%r10, [_Z16score_prefix_rawPKh15ScoringParams_dP11ScoreResultj_param_1+36];
	ld.param.u32 	%r11, [_Z16score_prefix_rawPKh15ScoringParams_dP11ScoreResultj_param_1+32];
	ld.param.u32 	%r12, [_Z16score_prefix_rawPKh15ScoringParams_dP11ScoreResultj_param_1+28];
	ld.param.u32 	%r13, [_Z16score_prefix_rawPKh15ScoringParams_dP11ScoreResultj_param_1+24];
	ld.param.u32 	%r14, [_Z16score_prefix_rawPKh15ScoringParams_dP11ScoreResultj_param_1+20];
	ld.param.u32 	%r15, [_Z16score_prefix_rawPKh15ScoringParams_dP11ScoreResultj_param_1+16];
	ld.param.u32 	%r16, [_Z16score_prefix_rawPKh15ScoringParams_dP11ScoreResultj_param_1+12];
	ld.param.u32 	%r17, [_Z16score_prefix_rawPKh15ScoringParams_dP11ScoreResultj_param_1+8];
	ld.param.u32 	%r18, [_Z16score_prefix_rawPKh15ScoringParams_dP11ScoreResultj_param_1+4];
	ld.param.u32 	%r19, [_Z16score_prefix_rawPKh15ScoringParams_dP11ScoreResultj_param_1];
	ld.param.u64 	%rd5, [_Z16score_prefix_rawPKh15ScoringParams_dP11ScoreResultj_param_2];
	ld.param.u32 	%r20, [_Z16score_prefix_rawPKh15ScoringParams_dP11ScoreResultj_param_3];
	cvta.to.global.u64 	%rd1, %rd5;
	add.u64 	%rd2, %SPL, 0;
	st.local.u32 	[%rd2], %r19;
	st.local.u32 	[%rd2+4], %r18;
	st.local.u32 	[%rd2+8], %r17;
	st.local.u32 	[%rd2+12], %r16;
	st.local.u32 	[%rd2+16], %r15;
	st.local.u32 	[%rd2+20], %r14;
	st.local.u32 	[%rd2+24], %r13;
	st.local.u32 	[%rd2+28], %r12;
	st.local.u32 	[%rd2+32], %r11;
	st.local.u32 	[%rd2+36], %r10;
	st.local.u32 	[%rd2+40], %r1;
	st.local.u32 	[%rd2+44], %r9;
	st.local.u32 	[%rd2+48], %r2;
	st.local.u32 	[%rd2+52], %r3;
	mov.u32 	%r21, %ctaid.x;
	mov.u32 	%r22, %ntid.x;
	mov.u32 	%r23, %tid.x;
	mad.lo.s32 	%r4, %r21, %r22, %r23;
	setp.ge.u32 	%p1, %r4, %r20;
	@%p1 bra 	$L__BB1_10;
	cvta.to.global.u64 	%rd7, %rd4;
	mul.wide.u32 	%rd8, %r4, 32;
	add.s64 	%rd3, %rd7, %rd8;
	min.u32 	%r5, %r1, 32;
	setp.eq.s32 	%p2, %r1, 0;
	mov.b32 	%r28, 0;
	@%p2 bra 	$L__BB1_7;
	mov.b32 	%r27, 0;
$L__BB1_3:
	setp.eq.s32 	%p3, %r3, 0;
	cvt.u64.u32 	%rd9, %r27;
	add.s64 	%rd10, %rd3, %rd9;
	ld.global.nc.u8 	%rs3, [%rd10];
	cvt.u16.u8 	%rs1, %rs3;
	add.s64 	%rd11, %rd2, %rd9;
	ld.local.u8 	%rs2, [%rd11];
	@%p3 bra 	$L__BB1_5;
	and.b16  	%rs5, %rs1, 255;
	setp.eq.s16 	%p4, %rs5, %rs2;
	mov.u32 	%r28, %r27;
	@%p4 bra 	$L__BB1_6;
	bra.uni 	$L__BB1_7;
$L__BB1_5:
	add.s16 	%rs6, %rs1, -65;
	and.b16  	%rs7, %rs6, 255;
	setp.lt.u16 	%p5, %rs7, 26;
	add.s16 	%rs8, %rs1, 32;
	selp.b16 	%rs9, %rs8, %rs1, %p5;
	and.b16  	%rs10, %rs9, 255;
	add.s16 	%rs11, %rs2, -65;
	and.b16  	%rs12, %rs11, 255;
	setp.lt.u16 	%p6, %rs12, 26;
	add.s16 	%rs13, %rs2, 32;
	selp.b16 	%rs14, %rs13, %rs2, %p6;
	and.b16  	%rs15, %rs14, 255;
	setp.ne.s16 	%p7, %rs10, %rs15;
	mov.u32 	%r28, %r27;
	@%p7 bra 	$L__BB1_7;
$L__BB1_6:
	add.s32 	%r27, %r27, 1;
	setp.ne.s32 	%p8, %r27, %r5;
	mov.u32 	%r28, %r5;
	@%p8 bra 	$L__BB1_3;
$L__BB1_7:
	setp.lt.u32 	%p9, %r28, %r2;
	@%p9 bra 	$L__BB1_10;
	atom.global.max.u32 	%r26, [%rd1], %r28;
	setp.le.u32 	%p10, %r28, %r26;
	@%p10 bra 	$L__BB1_10;
	st.global.u32 	[%rd1+4], %r4;
	ld.global.nc.u8 	%rs16, [%rd3];
	cvt.u16.u8 	%rs17, %rs16;
	st.global.u8 	[%rd1+8], %rs17;
	ld.global.nc.u8 	%rs18, [%rd3+1];
	cvt.u16.u8 	%rs19, %rs18;
	st.global.u8 	[%rd1+9], %rs19;
	ld.global.nc.u8 	%rs20, [%rd3+2];
	cvt.u16.u8 	%rs21, %rs20;
	st.global.u8 	[%rd1+10], %rs21;
	ld.global.nc.u8 	%rs22, [%rd3+3];
	cvt.u16.u8 	%rs23, %rs22;
	st.global.u8 	[%rd1+11], %rs23;
	ld.global.nc.u8 	%rs24, [%rd3+4];
	cvt.u16.u8 	%rs25, %rs24;
	st.global.u8 	[%rd1+12], %rs25;
	ld.global.nc.u8 	%rs26, [%rd3+5];
	cvt.u16.u8 	%rs27, %rs26;
	st.global.u8 	[%rd1+13], %rs27;
	ld.global.nc.u8 	%rs28, [%rd3+6];
	cvt.u16.u8 	%rs29, %rs28;
	st.global.u8 	[%rd1+14], %rs29;
	ld.global.nc.u8 	%rs30, [%rd3+7];
	cvt.u16.u8 	%rs31, %rs30;
	st.global.u8 	[%rd1+15], %rs31;
	ld.global.nc.u8 	%rs32, [%rd3+8];
	cvt.u16.u8 	%rs33, %rs32;
	st.global.u8 	[%rd1+16], %rs33;
	ld.global.nc.u8 	%rs34, [%rd3+9];
	cvt.u16.u8 	%rs35, %rs34;
	st.global.u8 	[%rd1+17], %rs35;
	ld.global.nc.u8 	%rs36, [%rd3+10];
	cvt.u16.u8 	%rs37, %rs36;
	st.global.u8 	[%rd1+18], %rs37;
	ld.global.nc.u8 	%rs38, [%rd3+11];
	cvt.u16.u8 	%rs39, %rs38;
	st.global.u8 	[%rd1+19], %rs39;
	ld.global.nc.u8 	%rs40, [%rd3+12];
	cvt.u16.u8 	%rs41, %rs40;
	st.global.u8 	[%rd1+20], %rs41;
	ld.global.nc.u8 	%rs42, [%rd3+13];
	cvt.u16.u8 	%rs43, %rs42;
	st.global.u8 	[%rd1+21], %rs43;
	ld.global.nc.u8 	%rs44, [%rd3+14];
	cvt.u16.u8 	%rs45, %rs44;
	st.global.u8 	[%rd1+22], %rs45;
	ld.global.nc.u8 	%rs46, [%rd3+15];
	cvt.u16.u8 	%rs47, %rs46;
	st.global.u8 	[%rd1+23], %rs47;
	ld.global.nc.u8 	%rs48, [%rd3+16];
	cvt.u16.u8 	%rs49, %rs48;
	st.global.u8 	[%rd1+24], %rs49;
	ld.global.nc.u8 	%rs50, [%rd3+17];
	cvt.u16.u8 	%rs51, %rs50;
	st.global.u8 	[%rd1+25], %rs51;
	ld.global.nc.u8 	%rs52, [%rd3+18];
	cvt.u16.u8 	%rs53, %rs52;
	st.global.u8 	[%rd1+26], %rs53;
	ld.global.nc.u8 	%rs54, [%rd3+19];
	cvt.u16.u8 	%rs55, %rs54;
	st.global.u8 	[%rd1+27], %rs55;
	ld.global.nc.u8 	%rs56, [%rd3+20];
	cvt.u16.u8 	%rs57, %rs56;
	st.global.u8 	[%rd1+28], %rs57;
	ld.global.nc.u8 	%rs58, [%rd3+21];
	cvt.u16.u8 	%rs59, %rs58;
	st.global.u8 	[%rd1+29], %rs59;
	ld.global.nc.u8 	%rs60, [%rd3+22];
	cvt.u16.u8 	%rs61, %rs60;
	st.global.u8 	[%rd1+30], %rs61;
	ld.global.nc.u8 	%rs62, [%rd3+23];
	cvt.u16.u8 	%rs63, %rs62;
	st.global.u8 	[%rd1+31], %rs63;
	ld.global.nc.u8 	%rs64, [%rd3+24];
	cvt.u16.u8 	%rs65, %rs64;
	st.global.u8 	[%rd1+32], %rs65;
	ld.global.nc.u8 	%rs66, [%rd3+25];
	cvt.u16.u8 	%rs67, %rs66;
	st.global.u8 	[%rd1+33], %rs67;
	ld.global.nc.u8 	%rs68, [%rd3+26];
	cvt.u16.u8 	%rs69, %rs68;
	st.global.u8 	[%rd1+34], %rs69;
	ld.global.nc.u8 	%rs70, [%rd3+27];
	cvt.u16.u8 	%rs71, %rs70;
	st.global.u8 	[%rd1+35], %rs71;
	ld.global.nc.u8 	%rs72, [%rd3+28];
	cvt.u16.u8 	%rs73, %rs72;
	st.global.u8 	[%rd1+36], %rs73;
	ld.global.nc.u8 	%rs74, [%rd3+29];
	cvt.u16.u8 	%rs75, %rs74;
	st.global.u8 	[%rd1+37], %rs75;
	ld.global.nc.u8 	%rs76, [%rd3+30];
	cvt.u16.u8 	%rs77, %rs76;
	st.global.u8 	[%rd1+38], %rs77;
	ld.global.nc.u8 	%rs78, [%rd3+31];
	cvt.u16.u8 	%rs79, %rs78;
	st.global.u8 	[%rd1+39], %rs79;
$L__BB1_10:
	ret;

}


// ===== COMPILED SASS (sm_100) =====

	.target	sm_100

	.elftype	@"ET_EXEC"


//--------------------- .note.nv.tkinfo           --------------------------
	.section	.note.nv.tkinfo,"",@"SHT_NOTE"
	.sectionflags	@"SHF_NOTE_NV_TKINFO"
	.tkinfo
        /*0018*/ 	.word	0x00000002
        /*0030*/ 	.string	""
        /*0030*/ 	.string	"ptxas"
        /*0030*/ 	.string	"Cuda compilation tools, release 13.0, V13.0.88"
        /*0030*/ 	.string	"Build cuda_13.0.r13.0/compiler.36424714_0"
        /*0030*/ 	.string	"-arch sm_100 -m 64 "



//--------------------- .note.nv.cuinfo           --------------------------
	.section	.note.nv.cuinfo,"",@"SHT_NOTE"
	.sectionflags	@"SHF_NOTE_NV_CUINFO"
        /*0018*/ 	.short	0x0002
        /*001a*/ 	.short	0x0064
        /*001c*/ 	.short	0x0082
	.zero		2


//--------------------- .nv.info                  --------------------------
	.section	.nv.info,"",@"SHT_CUDA_INFO"
	.align	4


	//----- nvinfo : EIATTR_REGCOUNT
	.align		4
        /*0000*/ 	.byte	0x04, 0x2f
        /*0002*/ 	.short	(.L_1 - .L_0)
	.align		4
.L_0:
        /*0004*/ 	.word	index@(_Z16score_prefix_hexPKh15ScoringParams_dP11ScoreResultj)
        /*0008*/ 	.word	0x00000020


	//----- nvinfo : EIATTR_FRAME_SIZE
	.align		4
.L_1:
        /*000c*/ 	.byte	0x04, 0x11
        /*000e*/ 	.short	(.L_3 - .L_2)
	.align		4
.L_2:
        /*0010*/ 	.word	index@(_Z16score_prefix_hexPKh15ScoringParams_dP11ScoreResultj)
        /*0014*/ 	.word	0x00000038


	//----- nvinfo : EIATTR_REGCOUNT
	.align		4
.L_3:
        /*0018*/ 	.byte	0x04, 0x2f
        /*001a*/ 	.short	(.L_5 - .L_4)
	.align		4
.L_4:
        /*001c*/ 	.word	index@(_Z16score_prefix_rawPKh15ScoringParams_dP11ScoreResultj)
        /*0020*/ 	.word	0x00000020


	//----- nvinfo : EIATTR_FRAME_SIZE
	.align		4
.L_5:
        /*0024*/ 	.byte	0x04, 0x11
        /*0026*/ 	.short	(.L_7 - .L_6)
	.align		4
.L_6:
        /*0028*/ 	.word	index@(_Z16score_prefix_rawPKh15ScoringParams_dP11ScoreResultj)
        /*002c*/ 	.word	0x00000038


	//----- nvinfo : EIATTR_MIN_STACK_SIZE
	.align		4
.L_7:
        /*0030*/ 	.byte	0x04, 0x12
        /*0032*/ 	.short	(.L_9 - .L_8)
	.align		4
.L_8:
        /*0034*/ 	.word	index@(_Z16score_prefix_rawPKh15ScoringParams_dP11ScoreResultj)
        /*0038*/ 	.word	0x00000038


	//----- nvinfo : EIATTR_MIN_STACK_SIZE
	.align		4
.L_9:
        /*003c*/ 	.byte	0x04, 0x12
        /*003e*/ 	.short	(.L_11 - .L_10)
	.align		4
.L_10:
        /*0040*/ 	.word	index@(_Z16score_prefix_hexPKh15ScoringParams_dP11ScoreResultj)
        /*0044*/ 	.word	0x00000038
.L_11:


//--------------------- .nv.compat                --------------------------
	.section	.nv.compat,"",@"SHT_CUDA_COMPAT_INFO"
	.align	4
        /*0000*/ 	.byte	0x02, 0x09, 0x00, 0x00, 0x02, 0x02, 0x01, 0x00, 0x02, 0x05, 0x05, 0x00, 0x03, 0x07, 0x01, 0x01
        /*0010*/ 	.byte	0x02, 0x03, 0x00, 0x00, 0x02, 0x06, 0x01, 0x00, 0x04, 0x0b, 0x08, 0x00, 0x09, 0x00, 0x00, 0x00
        /*0020*/ 	.byte	0x00, 0x00, 0x00, 0x00


//--------------------- .nv.info._Z16score_prefix_rawPKh15ScoringParams_dP11ScoreResultj --------------------------
	.section	.nv.info._Z16score_prefix_rawPKh15ScoringParams_dP11ScoreResultj,"",@"SHT_CUDA_INFO"
	.sectionflags	@""
	.align	4


	//----- nvinfo : EIATTR_CUDA_API_VERSION
	.align		4
        /*0000*/ 	.byte	0x04, 0x37
        /*0002*/ 	.short	(.L_13 - .L_12)
.L_12:
        /*0004*/ 	.word	0x00000082


	//----- nvinfo : EIATTR_KPARAM_INFO
	.align		4
.L_13:
        /*0008*/ 	.byte	0x04, 0x17
        /*000a*/ 	.short	(.L_15 - .L_14)
.L_14:
        /*000c*/ 	.word	0x00000000
        /*0010*/ 	.short	0x0003
        /*0012*/ 	.short	0x0048
        /*0014*/ 	.byte	0x00, 0xf0, 0x11, 0x00


	//----- nvinfo : EIATTR_KPARAM_INFO
	.align		4
.L_15:
        /*0018*/ 	.byte	0x04, 0x17
        /*001a*/ 	.short	(.L_17 - .L_16)
.L_16:
        /*001c*/ 	.word	0x00000000
        /*0020*/ 	.short	0x0002
        /*0022*/ 	.short	0x0040
        /*0024*/ 	.byte	0x00, 0xf5, 0x21, 0x00


	//----- nvinfo : EIATTR_KPARAM_INFO
	.align		4
.L_17:
        /*0028*/ 	.byte	0x04, 0x17
        /*002a*/ 	.short	(.L_19 - .L_18)
.L_18:
        /*002c*/ 	.word	0x00000000
        /*0030*/ 	.short	0x0001
        /*0032*/ 	.short	0x0008
        /*0034*/ 	.byte	0x00, 0xf0, 0xe1, 0x00


	//----- nvinfo : EIATTR_KPARAM_INFO
	.align		4
.L_19:
        /*0038*/ 	.byte	0x04, 0x17
        /*003a*/ 	.short	(.L_21 - .L_20)
.L_20:
        /*003c*/ 	.word	0x00000000
        /*0040*/ 	.short	0x0000
        /*0042*/ 	.short	0x0000
        /*0044*/ 	.byte	0x00, 0xf5, 0x21, 0x00


	//----- nvinfo : EIATTR_SPARSE_MMA_MASK
	.align		4
.L_21:
        /*0048*/ 	.byte	0x03, 0x50
        /*004a*/ 	.short	0x0000


	//----- nvinfo : EIATTR_MAXREG_COUNT
	.align		4
        /*004c*/ 	.byte	0x03, 0x1b
        /*004e*/ 	.short	0x00ff


	//----- nvinfo : EIATTR_MERCURY_ISA_VERSION
	.align		4
        /*0050*/ 	.byte	0x03, 0x5f
        /*0052*/ 	.short	0x0101


	//----- nvinfo : EIATTR_VRC_CTA_INIT_COUNT
	.align		4
        /*0054*/ 	.byte	0x02, 0x4a
	.zero		1
	.zero		1


	//----- nvinfo : EIATTR_EXIT_INSTR_OFFSETS
	.align		4
        /*0058*/ 	.byte	0x04, 0x1c
        /*005a*/ 	.short	(.L_23 - .L_22)


	//   ....[0]....
.L_22:
        /*005c*/ 	.word	0x00000160


	//   ....[1]....
        /*0060*/ 	.word	0x000003d0


	//   ....[2]....
        /*0064*/ 	.word	0x00000410


	//   ....[3]....
        /*0068*/ 	.word	0x00000830


	//----- nvinfo : EIATTR_CRS_STACK_SIZE
	.align		4
.L_23:
        /*006c*/ 	.byte	0x04, 0x1e
        /*006e*/ 	.short	(.L_25 - .L_24)
.L_24:
        /*0070*/ 	.word	0x00000000


	//----- nvinfo : EIATTR_CBANK_PARAM_SIZE
	.align		4
.L_25:
        /*0074*/ 	.byte	0x03, 0x19
        /*0076*/ 	.short	0x004c


	//----- nvinfo : EIATTR_PARAM_CBANK
	.align		4
        /*0078*/ 	.byte	0x04, 0x0a
        /*007a*/ 	.short	(.L_27 - .L_26)
	.align		4
.L_26:
        /*007c*/ 	.word	index@(.nv.constant0._Z16score_prefix_rawPKh15ScoringParams_dP11ScoreResultj)
        /*0080*/ 	.short	0x0380
        /*0082*/ 	.short	0x004c


	//----- nvinfo : EIATTR_SW_WAR
	.align		4
.L_27:
        /*0084*/ 	.byte	0x04, 0x36
        /*0086*/ 	.short	(.L_29 - .L_28)
.L_28:
        /*0088*/ 	.word	0x00000008
.L_29:


//--------------------- .nv.info._Z16score_prefix_hexPKh15ScoringParams_dP11ScoreResultj --------------------------
	.section	.nv.info._Z16score_prefix_hexPKh15ScoringParams_dP11ScoreResultj,"",@"SHT_CUDA_INFO"
	.sectionflags	@""
	.align	4


	//----- nvinfo : EIATTR_CUDA_API_VERSION
	.align		4
        /*0000*/ 	.byte	0x04, 0x37
        /*0002*/ 	.short	(.L_31 - .L_30)
.L_30:
        /*0004*/ 	.word	0x00000082


	//----- nvinfo : EIATTR_KPARAM_INFO
	.align		4
.L_31:
        /*0008*/ 	.byte	0x04, 0x17
        /*000a*/ 	.short	(.L_33 - .L_32)
.L_32:
        /*000c*/ 	.word	0x00000000
        /*0010*/ 	.short	0x0003
        /*0012*/ 	.short	0x0048
        /*0014*/ 	.byte	0x00, 0xf0, 0x11, 0x00


	//----- nvinfo : EIATTR_KPARAM_INFO
	.align		4
.L_33:
        /*0018*/ 	.byte	0x04, 0x17
        /*001a*/ 	.short	(.L_35 - .L_34)
.L_34:
        /*001c*/ 	.word	0x00000000
        /*0020*/ 	.short	0x0002
        /*0022*/ 	.short	0x0040
        /*0024*/ 	.byte	0x00, 0xf5, 0x21, 0x00


	//----- nvinfo : EIATTR_KPARAM_INFO
	.align		4
.L_35:
        /*0028*/ 	.byte	0x04, 0x17
        /*002a*/ 	.short	(.L_37 - .L_36)
.L_36:
        /*002c*/ 	.word	0x00000000
        /*0030*/ 	.short	0x0001
        /*0032*/ 	.short	0x0008
        /*0034*/ 	.byte	0x00, 0xf0, 0xe1, 0x00


	//----- nvinfo : EIATTR_KPARAM_INFO
	.align		4
.L_37:
        /*0038*/ 	.byte	0x04, 0x17
        /*003a*/ 	.short	(.L_39 - .L_38)
.L_38:
        /*003c*/ 	.word	0x00000000
        /*0040*/ 	.short	0x0000
        /*0042*/ 	.short	0x0000
        /*0044*/ 	.byte	0x00, 0xf5, 0x21, 0x00


	//----- nvinfo : EIATTR_SPARSE_MMA_MASK
	.align		4
.L_39:
        /*0048*/ 	.byte	0x03, 0x50
        /*004a*/ 	.short	0x0000


	//----- nvinfo : EIATTR_MAXREG_COUNT
	.align		4
        /*004c*/ 	.byte	0x03, 0x1b
        /*004e*/ 	.short	0x00ff


	//----- nvinfo : EIATTR_MERCURY_ISA_VERSION
	.align		4
        /*0050*/ 	.byte	0x03, 0x5f
        /*0052*/ 	.short	0x0101


	//----- nvinfo : EIATTR_VRC_CTA_INIT_COUNT
	.align		4
        /*0054*/ 	.byte	0x02, 0x4a
	.zero		1
	.zero		1


	//----- nvinfo : EIATTR_EXIT_INSTR_OFFSETS
	.align		4
        /*0058*/ 	.byte	0x04, 0x1c
        /*005a*/ 	.short	(.L_41 - .L_40)


	//   ....[0]....
.L_40:
        /*005c*/ 	.word	0x00000160


	//   ....[1]....
        /*0060*/ 	.word	0x00000470


	//   ....[2]....
        /*0064*/ 	.word	0x000004b0


	//   ....[3]....
        /*0068*/ 	.word	0x00000750


	//----- nvinfo : EIATTR_CRS_STACK_SIZE
	.align		4
.L_41:
        /*006c*/ 	.byte	0x04, 0x1e
        /*006e*/ 	.short	(.L_43 - .L_42)
.L_42:
        /*0070*/ 	.word	0x00000000


	//----- nvinfo : EIATTR_CBANK_PARAM_SIZE
	.align		4
.L_43:
        /*0074*/ 	.byte	0x03, 0x19
        /*0076*/ 	.short	0x004c


	//----- nvinfo : EIATTR_PARAM_CBANK
	.align		4
        /*0078*/ 	.byte	0x04, 0x0a
        /*007a*/ 	.short	(.L_45 - .L_44)
	.align		4
.L_44:
        /*007c*/ 	.word	index@(.nv.constant0._Z16score_prefix_hexPKh15ScoringParams_dP11ScoreResultj)
        /*0080*/ 	.short	0x0380
        /*0082*/ 	.short	0x004c


	//----- nvinfo : EIATTR_SW_WAR
	.align		4
.L_45:
        /*0084*/ 	.byte	0x04, 0x36
        /*0086*/ 	.short	(.L_47 - .L_46)
.L_46:
        /*0088*/ 	.word	0x00000008
.L_47:


//--------------------- .nv.callgraph             --------------------------
	.section	.nv.callgraph,"",@"SHT_CUDA_CALLGRAPH"
	.align	4
	.sectionentsize	8
	.align		4
        /*0000*/ 	.word	0x00000000
	.align		4
        /*0004*/ 	.word	0xffffffff
	.align		4
        /*0008*/ 	.word	0x00000000
	.align		4
        /*000c*/ 	.word	0xfffffffe
	.align		4
        /*0010*/ 	.word	0x00000000
	.align		4
        /*0014*/ 	.word	0xfffffffd
	.align		4
        /*0018*/ 	.word	0x00000000
	.align		4
        /*001c*/ 	.word	0xfffffffc


//--------------------- .text._Z16score_prefix_rawPKh15ScoringParams_dP11ScoreResultj --------------------------
	.section	.text._Z16score_prefix_rawPKh15ScoringParams_dP11ScoreResultj,"ax",@progbits
	.align	128
        .global         _Z16score_prefix_rawPKh15ScoringParams_dP11ScoreResultj
        .type           _Z16score_prefix_rawPKh15ScoringParams_dP11ScoreResultj,@function
        .size           _Z16score_prefix_rawPKh15ScoringParams_dP11ScoreResultj,(.L_x_12 - _Z16score_prefix_rawPKh15ScoringParams_dP11ScoreResultj)
        .other          _Z16score_prefix_rawPKh15ScoringParams_dP11ScoreResultj,@"STO_CUDA_ENTRY STV_DEFAULT"
_Z16score_prefix_rawPKh15ScoringParams_dP11ScoreResultj:
.text._Z16score_prefix_rawPKh15ScoringParams_dP11ScoreResultj:
[----:B------:R-:W0:Y:S01]  /*0000*/  LDC R1, c[0x0][0x37c] ;  /* 0x0000df00ff017b82 */ /* 0x000e220000000800 */
[----:B------:R-:W1:Y:S07]  /*0010*/  S2R R17, SR_TID.X ;  /* 0x0000000000117919 */ /* 0x000e6e0000002100 */
[----:B------:R-:W1:Y:S01]  /*0020*/  S2UR UR4, SR_CTAID.X ;  /* 0x00000000000479c3 */ /* 0x000e620000002500 */
[----:B------:R-:W2:Y:S01]  /*0030*/  LDCU UR5, c[0x0][0x3c8] ;  /* 0x00007900ff0577ac */ /* 0x000ea20008000800 */
[----:B0-----:R-:W-:-:S06]  /*0040*/  VIADD R1, R1, 0xffffffc8 ;  /* 0xffffffc801017836 */ /* 0x001fcc0000000000 */
[----:B------:R-:W1:Y:S08]  /*0050*/  LDC R16, c[0x0][0x360] ;  /* 0x0000d800ff107b82 */ /* 0x000e700000000800 */
[----:B------:R-:W0:Y:S08]  /*0060*/  LDC.64 R2, c[0x0][0x388] ;  /* 0x0000e200ff027b82 */ /* 0x000e300000000a00 */
[----:B------:R-:W3:Y:S08]  /*0070*/  LDC.64 R4, c[0x0][0x390] ;  /* 0x0000e400ff047b82 */ /* 0x000ef00000000a00 */
[----:B------:R-:W4:Y:S01]  /*0080*/  LDC.64 R6, c[0x0][0x398] ;  /* 0x0000e600ff067b82 */ /* 0x000f220000000a00 */
[----:B-1----:R-:W-:-:S05]  /*0090*/  IMAD R16, R16, UR4, R17 ;  /* 0x0000000410107c24 */ /* 0x002fca000f8e0211 */
[----:B--2---:R-:W-:Y:S02]  /*00a0*/  ISETP.GE.U32.AND P0, PT, R16, UR5, PT ;  /* 0x0000000510007c0c */ /* 0x004fe4000bf06070 */
[----:B------:R-:W1:Y:S01]  /*00b0*/  LDC.64 R8, c[0x0][0x3a0] ;  /* 0x0000e800ff087b82 */ /* 0x000e620000000a00 */
[----:B0-----:R0:W-:Y:S07]  /*00c0*/  STL.64 [R1], R2 ;  /* 0x0000000201007387 */ /* 0x0011ee0000100a00 */
[----:B------:R-:W2:Y:S01]  /*00d0*/  LDC.64 R10, c[0x0][0x3a8] ;  /* 0x0000ea00ff0a7b82 */ /* 0x000ea20000000a00 */
[----:B---3--:R0:W-:Y:S07]  /*00e0*/  STL.64 [R1+0x8], R4 ;  /* 0x0000080401007387 */ /* 0x0081ee0000100a00 */
[----:B------:R-:W3:Y:S01]  /*00f0*/  LDC.64 R12, c[0x0][0x3b0] ;  /* 0x0000ec00ff0c7b82 */ /* 0x000ee20000000a00 */
[----:B----4-:R0:W-:Y:S07]  /*0100*/  STL.64 [R1+0x10], R6 ;  /* 0x0000100601007387 */ /* 0x0101ee0000100a00 */
[----:B------:R-:W4:Y:S01]  /*0110*/  LDC.64 R14, c[0x0][0x3b8] ;  /* 0x0000ee00ff0e7b82 */ /* 0x000f220000000a00 */
[----:B-1----:R0:W-:Y:S04]  /*0120*/  STL.64 [R1+0x18], R8 ;  /* 0x0000180801007387 */ /* 0x0021e80000100a00 */
[----:B--2---:R0:W-:Y:S04]  /*0130*/  STL.64 [R1+0x20], R10 ;  /* 0x0000200a01007387 */ /* 0x0041e80000100a00 */
[----:B---3--:R0:W-:Y:S04]  /*0140*/  STL.64 [R1+0x28], R12 ;  /* 0x0000280c01007387 */ /* 0x0081e80000100a00 */
[----:B----4-:R0:W-:Y:S01]  /*0150*/  STL.64 [R1+0x30], R14 ;  /* 0x0000300e01007387 */ /* 0x0101e20000100a00 */
[----:B------:R-:W-:Y:S05]  /*0160*/  @P0 EXIT ;  /* 0x000000000000094d */ /* 0x000fea0003800000 */
[----:B0-----:R-:W0:Y:S01]  /*0170*/  LDC.64 R2, c[0x0][0x380] ;  /* 0x0000e000ff027b82 */ /* 0x001e220000000a00 */
[----:B------:R-:W-:Y:S01]  /*0180*/  ISETP.NE.AND P0, PT, R12, RZ, PT ;  /* 0x000000ff0c00720c */ /* 0x000fe20003f05270 */
[----:B------:R-:W1:Y:S01]  /*0190*/  LDCU.64 UR4, c[0x0][0x358] ;  /* 0x00006b00ff0477ac */ /* 0x000e620008000a00 */
[----:B------:R-:W-:Y:S02]  /*01a0*/  IMAD.MOV.U32 R0, RZ, RZ, RZ ;  /* 0x000000ffff007224 */ /* 0x000fe400078e00ff */
[----:B0-----:R-:W-:-:S09]  /*01b0*/  IMAD.WIDE.U32 R2, R16, 0x20, R2 ;  /* 0x0000002010027825 */ /* 0x001fd200078e0002 */
[----:B-1----:R-:W-:Y:S05]  /*01c0*/  @!P0 BRA `(.L_x_0) ;  /* 0x0000000000788947 */ /* 0x002fea0003800000 */
[----:B------:R-:W-:Y:S01]  /*01d0*/  BSSY.RECONVERGENT B0, `(.L_x_0) ;  /* 0x000001d000007945 */ /* 0x000fe20003800200 */
[----:B------:R-:W-:Y:S01]  /*01e0*/  ISETP.NE.AND P0, PT, R15, RZ, PT ;  /* 0x000000ff0f00720c */ /* 0x000fe20003f05270 */
[----:B------:R-:W-:Y:S01]  /*01f0*/  IMAD.MOV.U32 R0, RZ, RZ, RZ ;  /* 0x000000ffff007224 */ /* 0x000fe200078e00ff */
[----:B------:R-:W-:-:S11]  /*0200*/  VIMNMX.U32 R9, PT, PT, R12, 0x20, PT ;  /* 0x000000200c097848 */ /* 0x000fd60003fe0000 */
.L_x_4:
[----:B------:R-:W-:Y:S01]  /*0210*/  IADD3 R4, P1, PT, R2, R0, RZ ;  /* 0x0000000002047210 */ /* 0x000fe20007f3e0ff */
[----:B------:R-:W-:-:S04]  /*0220*/  IMAD.IADD R7, R1, 0x1, R0 ;  /* 0x0000000101077824 */ /* 0x000fc800078e0200 */
[----:B0-----:R-:W-:Y:S02]  /*0230*/  IMAD.X R5, RZ, RZ, R3, P1 ;  /* 0x000000ffff057224 */ /* 0x001fe400008e0603 */
[----:B------:R-:W5:Y:S04]  /*0240*/  LDL.U8 R7, [R7] ;  /* 0x0000000007077983 */ /* 0x000f680000100000 */
[----:B------:R0:W5:Y:S01]  /*0250*/  LDG.E.U8.CONSTANT R4, desc[UR4][R4.64] ;  /* 0x0000000404047981 */ /* 0x000162000c1e9100 */
[----:B------:R-:W-:Y:S05]  /*0260*/  @!P0 BRA `(.L_x_1) ;  /* 0x00000000000c8947 */ /* 0x000fea0003800000 */
[----:B-----5:R-:W-:-:S13]  /*0270*/  ISETP.NE.AND P1, PT, R4, R7, PT ;  /* 0x000000070400720c */ /* 0x020fda0003f25270 */
[----:B------:R-:W-:Y:S05]  /*0280*/  @!P1 BRA `(.L_x_2) ;  /* 0x0000000000349947 */ /* 0x000fea0003800000 */
[----:B------:R-:W-:Y:S05]  /*0290*/  BRA `(.L_x_3) ;  /* 0x0000000000407947 */ /* 0x000fea0003800000 */
.L_x_1:
[----:B0----5:R-:W-:Y:S02]  /*02a0*/  VIADD R5, R4, 0xffffffbf ;  /* 0xffffffbf04057836 */ /* 0x021fe40000000000 */
[----:B------:R-:W-:-:S03]  /*02b0*/  VIADD R6, R7, 0xffffffbf ;  /* 0xffffffbf07067836 */ /* 0x000fc60000000000 */
[----:B------:R-:W-:Y:S02]  /*02c0*/  LOP3.LUT R5, R5, 0xff, RZ, 0xc0, !PT ;  /* 0x000000ff05057812 */ /* 0x000fe400078ec0ff */
[----:B------:R-:W-:Y:S02]  /*02d0*/  LOP3.LUT R6, R6, 0xff, RZ, 0xc0, !PT ;  /* 0x000000ff06067812 */ /* 0x000fe400078ec0ff */
[----:B------:R-:W-:Y:S02]  /*02e0*/  ISETP.GE.U32.AND P1, PT, R5, 0x1a, PT ;  /* 0x0000001a0500780c */ /* 0x000fe40003f26070 */
[----:B------:R-:W-:-:S11]  /*02f0*/  ISETP.GE.U32.AND P2, PT, R6, 0x1a, PT ;  /* 0x0000001a0600780c */ /* 0x000fd60003f46070 */
[----:B------:R-:W-:Y:S02]  /*0300*/  @!P1 VIADD R4, R4, 0x20 ;  /* 0x0000002004049836 */ /* 0x000fe40000000000 */
[----:B------:R-:W-:-:S03]  /*0310*/  @!P2 VIADD R7, R7, 0x20 ;  /* 0x000000200707a836 */ /* 0x000fc60000000000 */
[----:B------:R-:W-:Y:S02]  /*0320*/  LOP3.LUT R4, R4, 0xff, RZ, 0xc0, !PT ;  /* 0x000000ff04047812 */ /* 0x000fe400078ec0ff */
[----:B------:R-:W-:-:S04]  /*0330*/  LOP3.LUT R7, R7, 0xff, RZ, 0xc0, !PT ;  /* 0x000000ff07077812 */ /* 0x000fc800078ec0ff */
[----:B------:R-:W-:-:S13]  /*0340*/  ISETP.NE.AND P1, PT, R4, R7, PT ;  /* 0x000000070400720c */ /* 0x000fda0003f25270 */
[----:B------:R-:W-:Y:S05]  /*0350*/  @P1 BRA `(.L_x_3) ;  /* 0x0000000000101947 */ /* 0x000fea0003800000 */
.L_x_2:
[----:B------:R-:W-:-:S05]  /*0360*/  VIADD R0, R0, 0x1 ;  /* 0x0000000100007836 */ /* 0x000fca0000000000 */
[----:B------:R-:W-:-:S13]  /*0370*/  ISETP.NE.AND P1, PT, R0, R9, PT ;  /* 0x000000090000720c */ /* 0x000fda0003f25270 */
[----:B------:R-:W-:Y:S05]  /*0380*/  @P1 BRA `(.L_x_4) ;  /* 0xfffffffc00a01947 */ /* 0x000fea000383ffff */
[----:B------:R-:W-:-:S07]  /*0390*/  IMAD.MOV.U32 R0, RZ, RZ, R9 ;  /* 0x000000ffff007224 */ /* 0x000fce00078e0009 */
.L_x_3:
[----:B------:R-:W-:Y:S05]  /*03a0*/  BSYNC.RECONVERGENT B0 ;  /* 0x0000000000007941 */ /* 0x000fea0003800200 */
.L_x_0:
[----:B------:R-:W1:Y:S02]  /*03b0*/  LDCU UR6, c[0x0][0x3b8] ;  /* 0x00007700ff0677ac */ /* 0x000e640008000800 */
[----:B-1----:R-:W-:-:S13]  /*03c0*/  ISETP.GE.U32.AND P0, PT, R0, UR6, PT ;  /* 0x0000000600007c0c */ /* 0x002fda000bf06070 */
[----:B------:R-:W-:Y:S05]  /*03d0*/  @!P0 EXIT ;  /* 0x000000000000894d */ /* 0x000fea0003800000 */
[----:B0-----:R-:W0:Y:S02]  /*03e0*/  LDC.64 R4, c[0x0][0x3c0] ;  /* 0x0000f000ff047b82 */ /* 0x001e240000000a00 */
[----:B0-----:R-:W2:Y:S02]  /*03f0*/  ATOMG.E.MAX.STRONG.GPU PT, R7, desc[UR4][R4.64], R0 ;  /* 0x80000000040779a8 */ /* 0x001ea400091ef104 */
[----:B--2---:R-:W-:-:S13]  /*0400*/  ISETP.GT.U32.AND P0, PT, R0, R7, PT ;  /* 0x000000070000720c */ /* 0x004fda0003f04070 */
[----:B------:R-:W-:Y:S05]  /*0410*/  @!P0 EXIT ;  /* 0x000000000000894d */ /* 0x000fea0003800000 */
[----:B------:R-:W2:Y:S04]  /*0420*/  LDG.E.U8.CONSTANT R7, desc[UR4][R2.64] ;  /* 0x0000000402077981 */ /* 0x000ea8000c1e9100 */
[----:B------:R-:W3:Y:S04]  /*0430*/  LDG.E.U8.CONSTANT R9, desc[UR4][R2.64+0x1] ;  /* 0x0000010402097981 */ /* 0x000ee8000c1e9100 */
[----:B------:R-:W4:Y:S04]  /*0440*/  LDG.E.U8.CONSTANT R11, desc[UR4][R2.64+0x2] ;  /* 0x00000204020b7981 */ /* 0x000f28000c1e9100 */
[----:B------:R-:W5:Y:S04]  /*0450*/  LDG.E.U8.CONSTANT R13, desc[UR4][R2.64+0x3] ;  /* 0x00000304020d7981 */ /* 0x000f68000c1e9100 */
[----:B------:R-:W5:Y:S04]  /*0460*/  LDG.E.U8.CONSTANT R15, desc[UR4][R2.64+0x4] ;  /* 0x00000404020f7981 */ /* 0x000f68000c1e9100 */
[----:B------:R-:W5:Y:S04]  /*0470*/  LDG.E.U8.CONSTANT R17, desc[UR4][R2.64+0x5] ;  /* 0x0000050402117981 */ /* 0x000f68000c1e9100 */
[----:B------:R-:W5:Y:S04]  /*0480*/  LDG.E.U8.CONSTANT R19, desc[UR4][R2.64+0x6] ;  /* 0x0000060402137981 */ /* 0x000f68000c1e9100 */
[----:B------:R-:W5:Y:S04]  /*0490*/  LDG.E.U8.CONSTANT R21, desc[UR4][R2.64+0x7] ;  /* 0x0000070402157981 */ /* 0x000f68000c1e9100 */
[----:B------:R-:W5:Y:S04]  /*04a0*/  LDG.E.U8.CONSTANT R23, desc[UR4][R2.64+0x8] ;  /* 0x0000080402177981 */ /* 0x000f68000c1e9100 */
[----:B------:R0:W-:Y:S04]  /*04b0*/  STG.E desc[UR4][R4.64+0x4], R16 ;  /* 0x0000041004007986 */ /* 0x0001e8000c101904 */
[----:B------:R-:W5:Y:S04]  /*04c0*/  LDG.E.U8.CONSTANT R25, desc[UR4][R2.64+0x9] ;  /* 0x0000090402197981 */ /* 0x000f68000c1e9100 */
        /* <DEDUP_REMOVED lines=8> */
[----:B0-----:R-:W5:Y:S04]  /*0550*/  LDG.E.U8.CONSTANT R16, desc[UR4][R2.64+0x1b] ;  /* 0x00001b0402107981 */ /* 0x001f68000c1e9100 */
[----:B------:R-:W5:Y:S04]  /*0560*/  LDG.E.U8.CONSTANT R18, desc[UR4][R2.64+0x1c] ;  /* 0x00001c0402127981 */ /* 0x000f68000c1e9100 */
[----:B------:R-:W5:Y:S04]  /*0570*/  LDG.E.U8.CONSTANT R20, desc[UR4][R2.64+0x1d] ;  /* 0x00001d0402147981 */ /* 0x000f68000c1e9100 */
[----:B------:R-:W5:Y:S04]  /*0580*/  LDG.E.U8.CONSTANT R22, desc[UR4][R2.64+0x1e] ;  /* 0x00001e0402167981 */ /* 0x000f68000c1e9100 */
[----:B------:R-:W5:Y:S04]  /*0590*/  LDG.E.U8.CONSTANT R24, desc[UR4][R2.64+0x1f] ;  /* 0x00001f0402187981 */ /* 0x000f68000c1e9100 */
[----:B--2---:R0:W-:Y:S04]  /*05a0*/  STG.E.U8 desc[UR4][R4.64+0x8], R7 ;  /* 0x0000080704007986 */ /* 0x0041e8000c101104 */
[----:B---3--:R1:W-:Y:S04]  /*05b0*/  STG.E.U8 desc[UR4][R4.64+0x9], R9 ;  /* 0x0000090904007986 */ /* 0x0083e8000c101104 */
[----:B----4-:R2:W-:Y:S04]  /*05c0*/  STG.E.U8 desc[UR4][R4.64+0xa], R11 ;  /* 0x00000a0b04007986 */ /* 0x0105e8000c101104 */
[----:B-----5:R3:W-:Y:S04]  /*05d0*/  STG.E.U8 desc[UR4][R4.64+0xb], R13 ;  /* 0x00000b0d04007986 */ /* 0x0207e8000c101104 */
[----:B------:R4:W-:Y:S04]  /*05e0*/  STG.E.U8 desc[UR4][R4.64+0xc], R15 ;  /* 0x00000c0f04007986 */ /* 0x0009e8000c101104 */
[----:B------:R5:W-:Y:S04]  /*05f0*/  STG.E.U8 desc[UR4][R4.64+0xd], R17 ;  /* 0x00000d1104007986 */ /* 0x000be8000c101104 */
[----:B------:R5:W-:Y:S04]  /*0600*/  STG.E.U8 desc[UR4][R4.64+0xe], R19 ;  /* 0x00000e1304007986 */ /* 0x000be8000c101104 */
[----:B------:R5:W-:Y:S04]  /*0610*/  STG.E.U8 desc[UR4][R4.64+0xf], R21 ;  /* 0x00000f1504007986 */ /* 0x000be8000c101104 */
[----:B------:R5:W-:Y:S04]  /*0620*/  STG.E.U8 desc[UR4][R4.64+0x10], R23 ;  /* 0x0000101704007986 */ /* 0x000be8000c101104 */
[----:B0-----:R-:W5:Y:S04]  /*0630*/  LDG.E.U8.CONSTANT R7, desc[UR4][R2.64+0xb] ;  /* 0x00000b0402077981 */ /* 0x001f68000c1e9100 */
[----:B-1----:R-:W5:Y:S04]  /*0640*/  LDG.E.U8.CONSTANT R9, desc[UR4][R2.64+0xc] ;  /* 0x00000c0402097981 */ /* 0x002f68000c1e9100 */
[----:B--2---:R-:W2:Y:S04]  /*0650*/  LDG.E.U8.CONSTANT R11, desc[UR4][R2.64+0xd] ;  /* 0x00000d04020b7981 */ /* 0x004ea8000c1e9100 */
[----:B---3--:R-:W3:Y:S04]  /*0660*/  LDG.E.U8.CONSTANT R13, desc[UR4][R2.64+0xe] ;  /* 0x00000e04020d7981 */ /* 0x008ee8000c1e9100 */
[----:B----4-:R-:W4:Y:S04]  /*0670*/  LDG.E.U8.CONSTANT R15, desc[UR4][R2.64+0xf] ;  /* 0x00000f04020f7981 */ /* 0x010f28000c1e9100 */
[----:B-----5:R-:W5:Y:S04]  /*0680*/  LDG.E.U8.CONSTANT R17, desc[UR4][R2.64+0x10] ;  /* 0x0000100402117981 */ /* 0x020f68000c1e9100 */
[----:B------:R-:W5:Y:S04]  /*0690*/  LDG.E.U8.CONSTANT R19, desc[UR4][R2.64+0x11] ;  /* 0x0000110402137981 */ /* 0x000f68000c1e9100 */
[----:B------:R-:W5:Y:S04]  /*06a0*/  LDG.E.U8.CONSTANT R21, desc[UR4][R2.64+0x12] ;  /* 0x0000120402157981 */ /* 0x000f68000c1e9100 */
[----:B------:R-:W5:Y:S04]  /*06b0*/  LDG.E.U8.CONSTANT R23, desc[UR4][R2.64+0x13] ;  /* 0x0000130402177981 */ /* 0x000f68000c1e9100 */
[----:B------:R-:W-:Y:S04]  /*06c0*/  STG.E.U8 desc[UR4][R4.64+0x11], R25 ;  /* 0x0000111904007986 */ /* 0x000fe8000c101104 */
        /* <DEDUP_REMOVED lines=15> */
[----:B--2---:R-:W-:Y:S04]  /*07c0*/  STG.E.U8 desc[UR4][R4.64+0x15], R11 ;  /* 0x0000150b04007986 */ /* 0x004fe8000c101104 */
[----:B---3--:R-:W-:Y:S04]  /*07d0*/  STG.E.U8 desc[UR4][R4.64+0x16], R13 ;  /* 0x0000160d04007986 */ /* 0x008fe8000c101104 */
[----:B----4-:R-:W-:Y:S04]  /*07e0*/  STG.E.U8 desc[UR4][R4.64+0x17], R15 ;  /* 0x0000170f04007986 */ /* 0x010fe8000c101104 */
[----:B-----5:R-:W-:Y:S04]  /*07f0*/  STG.E.U8 desc[UR4][R4.64+0x18], R17 ;  /* 0x0000181104007986 */ /* 0x020fe8000c101104 */
[----:B------:R-:W-:Y:S04]  /*0800*/  STG.E.U8 desc[UR4][R4.64+0x19], R19 ;  /* 0x0000191304007986 */ /* 0x000fe8000c101104 */
[----:B------:R-:W-:Y:S04]  /*0810*/  STG.E.U8 desc[UR4][R4.64+0x1a], R21 ;  /* 0x00001a1504007986 */ /* 0x000fe8000c101104 */
[----:B------:R-:W-:Y:S01]  /*0820*/  STG.E.U8 desc[UR4][R4.64+0x1b], R23 ;  /* 0x00001b1704007986 */ /* 0x000fe2000c101104 */
[----:B------:R-:W-:Y:S05]  /*0830*/  EXIT ;  /* 0x000000000000794d */ /* 0x000fea0003800000 */
.L_x_5:
[----:B------:R-:W-:-:S00]  /*0840*/  BRA `(.L_x_5) ;  /* 0xfffffffc00fc7947 */ /* 0x000fc0000383ffff */
[----:B------:R-:W-:-:S00]  /*0850*/  NOP ;  /* 0x0000000000007918 */ /* 0x000fc00000000000 */
        /* <DEDUP_REMOVED lines=10> */
.L_x_12:


//--------------------- .text._Z16score_prefix_hexPKh15ScoringParams_dP11ScoreResultj --------------------------
	.section	.text._Z16score_prefix_hexPKh15ScoringParams_dP11ScoreResultj,"ax",@progbits
	.align	128
        .global         _Z16score_prefix_hexPKh15ScoringParams_dP11ScoreResultj
        .type           _Z16score_prefix_hexPKh15ScoringParams_dP11ScoreResultj,@function
        .size           _Z16score_prefix_hexPKh15ScoringParams_dP11ScoreResultj,(.L_x_13 - _Z16score_prefix_hexPKh15ScoringParams_dP11ScoreResultj)
        .other          _Z16score_prefix_hexPKh15ScoringParams_dP11ScoreResultj,@"STO_CUDA_ENTRY STV_DEFAULT"
_Z16score_prefix_hexPKh15ScoringParams_dP11ScoreResultj:
.text._Z16score_prefix_hexPKh15ScoringParams_dP11ScoreResultj:
        /* <DEDUP_REMOVED lines=30> */
[----:B------:R-:W-:Y:S01]  /*01e0*/  VIMNMX.U32 R11, PT, PT, R14, 0x28, PT ;  /* 0x000000280e0b7848 */ /* 0x000fe20003fe0000 */
[----:B------:R-:W-:-:S07]  /*01f0*/  IMAD.MOV.U32 R0, RZ, RZ, RZ ;  /* 0x000000ffff007224 */ /* 0x000fce00078e00ff */
.L_x_10:
[----:B------:R-:W-:-:S04]  /*0200*/  SHF.R.U32.HI R7, RZ, 0x1, R0 ;  /* 0x00000001ff077819 */ /* 0x000fc80000011600 */
[----:B------:R-:W-:-:S05]  /*0210*/  IADD3 R6, P0, PT, R4, R7, RZ ;  /* 0x0000000704067210 */ /* 0x000fca0007f1e0ff */
[----:B------:R-:W-:-:S05]  /*0220*/  IMAD.X R7, RZ, RZ, R5, P0 ;  /* 0x000000ffff077224 */ /* 0x000fca00000e0605 */
[----:B------:R-:W2:Y:S01]  /*0230*/  LDG.E.U8.CONSTANT R6, desc[UR4][R6.64] ;  /* 0x0000000406067981 */ /* 0x000ea2000c1e9100 */
[----:B------:R-:W-:-:S06]  /*0240*/  IMAD.IADD R9, R1, 0x1, R0 ;  /* 0x0000000101097824 */ /* 0x000fcc00078e0200 */
[----:B------:R-:W5:Y:S01]  /*0250*/  LDL.U8 R9, [R9] ;  /* 0x0000000009097983 */ /* 0x000f620000100000 */
[----:B------:R-:W-:Y:S02]  /*0260*/  LOP3.LUT R2, R0, 0x1, RZ, 0xc0, !PT ;  /* 0x0000000100027812 */ /* 0x000fe400078ec0ff */
[----:B------:R-:W-:Y:S02]  /*0270*/  ISETP.NE.AND P1, PT, R3, RZ, PT ;  /* 0x000000ff0300720c */ /* 0x000fe40003f25270 */
[----:B------:R-:W-:Y:S02]  /*0280*/  ISETP.NE.U32.AND P0, PT, R2, 0x1, PT ;  /* 0x000000010200780c */ /* 0x000fe40003f05070 */
[----:B--2---:R-:W-:-:S11]  /*0290*/  SHF.R.U32.HI R2, RZ, 0x4, R6 ;  /* 0x00000004ff027819 */ /* 0x004fd60000011606 */
[----:B------:R-:W-:-:S04]  /*02a0*/  @!P0 LOP3.LUT R2, R6, 0xf, RZ, 0xc0, !PT ;  /* 0x0000000f06028812 */ /* 0x000fc800078ec0ff */
[C---:B------:R-:W-:Y:S01]  /*02b0*/  ISETP.GE.U32.AND P0, PT, R2.reuse, 0xa, PT ;  /* 0x0000000a0200780c */ /* 0x040fe20003f06070 */
[----:B------:R-:W-:-:S12]  /*02c0*/  VIADD R8, R2, 0x30 ;  /* 0x0000003002087836 */ /* 0x000fd80000000000 */
[----:B------:R-:W-:Y:S01]  /*02d0*/  @P0 VIADD R8, R2, 0x57 ;  /* 0x0000005702080836 */ /* 0x000fe20000000000 */
[----:B------:R-:W-:Y:S06]  /*02e0*/  @!P1 BRA `(.L_x_7) ;  /* 0x0000000000109947 */ /* 0x000fec0003800000 */
[----:B------:R-:W-:-:S04]  /*02f0*/  PRMT R2, R8, 0x9910, RZ ;  /* 0x0000991008027816 */ /* 0x000fc800000000ff */
[----:B-----5:R-:W-:-:S13]  /*0300*/  ISETP.NE.AND P0, PT, R2, R9, PT ;  /* 0x000000090200720c */ /* 0x020fda0003f05270 */
[----:B------:R-:W-:Y:S05]  /*0310*/  @!P0 BRA `(.L_x_8) ;  /* 0x0000000000388947 */ /* 0x000fea0003800000 */
[----:B------:R-:W-:Y:S05]  /*0320*/  BRA `(.L_x_9) ;  /* 0x0000000000447947 */ /* 0x000fea0003800000 */
.L_x_7:
[----:B-----5:R-:W-:Y:S02]  /*0330*/  VIADD R2, R9, 0xffffffbf ;  /* 0xffffffbf09027836 */ /* 0x020fe40000000000 */
[----:B------:R-:W-:-:S03]  /*0340*/  VIADD R7, R8, 0x20 ;  /* 0x0000002008077836 */ /* 0x000fc60000000000 */
[----:B------:R-:W-:Y:S01]  /*0350*/  LOP3.LUT R6, R2, 0xff, RZ, 0xc0, !PT ;  /* 0x000000ff02067812 */ /* 0x000fe200078ec0ff */
[----:B------:R-:W-:-:S03]  /*0360*/  VIADD R2, R8, 0xffffffbf ;  /* 0xffffffbf08027836 */ /* 0x000fc60000000000 */
[----:B------:R-:W-:Y:S02]  /*0370*/  ISETP.GE.U32.AND P1, PT, R6, 0x1a, PT ;  /* 0x0000001a0600780c */ /* 0x000fe40003f26070 */
[----:B------:R-:W-:-:S04]  /*0380*/  LOP3.LUT R2, R2, 0xff, RZ, 0xc0, !PT ;  /* 0x000000ff02027812 */ /* 0x000fc800078ec0ff */
[----:B------:R-:W-:-:S04]  /*0390*/  ISETP.GE.U32.AND P0, PT, R2, 0x1a, PT ;  /* 0x0000001a0200780c */ /* 0x000fc80003f06070 */
[----:B------:R-:W-:-:S03]  /*03a0*/  SEL R7, R7, R8, !P0 ;  /* 0x0000000807077207 */ /* 0x000fc60004000000 */
[----:B------:R-:W-:Y:S01]  /*03b0*/  @!P1 VIADD R9, R9, 0x20 ;  /* 0x0000002009099836 */ /* 0x000fe20000000000 */
[----:B------:R-:W-:-:S04]  /*03c0*/  LOP3.LUT R7, R7, 0xff, RZ, 0xc0, !PT ;  /* 0x000000ff07077812 */ /* 0x000fc800078ec0ff */
[----:B------:R-:W-:-:S04]  /*03d0*/  LOP3.LUT R2, R9, 0xff, RZ, 0xc0, !PT ;  /* 0x000000ff09027812 */ /* 0x000fc800078ec0ff */
[----:B------:R-:W-:-:S13]  /*03e0*/  ISETP.NE.AND P0, PT, R7, R2, PT ;  /* 0x000000020700720c */ /* 0x000fda0003f05270 */
[----:B------:R-:W-:Y:S05]  /*03f0*/  @P0 BRA `(.L_x_9) ;  /* 0x0000000000100947 */ /* 0x000fea0003800000 */
.L_x_8:
[----:B------:R-:W-:-:S05]  /*0400*/  VIADD R0, R0, 0x1 ;  /* 0x0000000100007836 */ /* 0x000fca0000000000 */
[----:B------:R-:W-:-:S13]  /*0410*/  ISETP.NE.AND P0, PT, R0, R11, PT ;  /* 0x0000000b0000720c */ /* 0x000fda0003f05270 */
[----:B------:R-:W-:Y:S05]  /*0420*/  @P0 BRA `(.L_x_10) ;  /* 0xfffffffc00740947 */ /* 0x000fea000383ffff */
[----:B------:R-:W-:-:S07]  /*0430*/  IMAD.MOV.U32 R0, RZ, RZ, R11 ;  /* 0x000000ffff007224 */ /* 0x000fce00078e000b */
.L_x_9:
[----:B------:R-:W-:Y:S05]  /*0440*/  BSYNC.RECONVERGENT B0 ;  /* 0x0000000000007941 */ /* 0x000fea0003800200 */
.L_x_6:
[----:B------:R-:W0:Y:S02]  /*0450*/  LDCU UR6, c[0x0][0x3b8] ;  /* 0x00007700ff0677ac */ /* 0x000e240008000800 */
[----:B0-----:R-:W-:-:S13]  /*0460*/  ISETP.GE.U32.AND P0, PT, R0, UR6, PT ;  /* 0x0000000600007c0c */ /* 0x001fda000bf06070 */
[----:B------:R-:W-:Y:S05]  /*0470*/  @!P0 EXIT ;  /* 0x000000000000894d */ /* 0x000fea0003800000 */
[----:B------:R-:W0:Y:S02]  /*0480*/  LDC.64 R2, c[0x0][0x3c0] ;  /* 0x0000f000ff027b82 */ /* 0x000e240000000a00 */
        /* <DEDUP_REMOVED lines=23> */
[----:B------:R-:W-:Y:S04]  /*0600*/  STG.E desc[UR4][R2.64+0x4], R16 ;  /* 0x0000041002007986 */ /* 0x000fe8000c101904 */
[----:B--2---:R-:W-:Y:S04]  /*0610*/  STG.E.U8 desc[UR4][R2.64+0x8], R7 ;  /* 0x0000080702007986 */ /* 0x004fe8000c101104 */
[----:B---3--:R-:W-:Y:S04]  /*0620*/  STG.E.U8 desc[UR4][R2.64+0x9], R9 ;  /* 0x0000090902007986 */ /* 0x008fe8000c101104 */
[----:B----4-:R-:W-:Y:S04]  /*0630*/  STG.E.U8 desc[UR4][R2.64+0xa], R11 ;  /* 0x00000a0b02007986 */ /* 0x010fe8000c101104 */
[----:B-----5:R-:W-:Y:S04]  /*0640*/  STG.E.U8 desc[UR4][R2.64+0xb], R13 ;  /* 0x00000b0d02007986 */ /* 0x020fe8000c101104 */
        /* <DEDUP_REMOVED lines=15> */
[----:B------:R-:W-:Y:S01]  /*0740*/  STG.E.U8 desc[UR4][R2.64+0x1b], R20 ;  /* 0x00001b1402007986 */ /* 0x000fe2000c101104 */
[----:B------:R-:W-:Y:S05]  /*0750*/  EXIT ;  /* 0x000000000000794d */ /* 0x000fea0003800000 */
.L_x_11:
        /* <DEDUP_REMOVED lines=10> */
.L_x_13:


//--------------------- .nv.shared.reserved.0     --------------------------
	.section	.nv.shared.reserved.0,"aw",@nobits
	.weak		__nv_reservedSMEM_offset_0_alias
	.size		__nv_reservedSMEM_offset_0_alias, 0, 64
	.other		__nv_reservedSMEM_offset_0_alias,@"STO_CUDA_RESERVED_SHARED STV_DEFAULT"
__nv_reservedSMEM_offset_0_alias:
	.zero		0
	.zero		64


//--------------------- .nv.constant0._Z16score_prefix_rawPKh15ScoringParams_dP11ScoreResultj --------------------------
	.section	.nv.constant0._Z16score_prefix_rawPKh15ScoringParams_dP11ScoreResultj,"a",@progbits
	.sectionflags	@""
	.align	4
.nv.constant0._Z16score_prefix_rawPKh15ScoringParams_dP11ScoreResultj:
	.zero		972


//--------------------- .nv.constant0._Z16score_prefix_hexPKh15ScoringParams_dP11ScoreResultj --------------------------
	.section	.nv.constant0._Z16score_prefix_hexPKh15ScoringParams_dP11ScoreResultj,"a",@progbits
	.sectionflags	@""
	.align	4
.nv.constant0._Z16score_prefix_hexPKh15ScoringParams_dP11ScoreResultj:
	.zero		972


//--------------------- SYMBOLS --------------------------

	.type		.nv.reservedSmem.offset0,@object
	.size		.nv.reservedSmem.offset0,0x4
